	.headerflags	@"EF_CUDA_TEXMODE_UNIFIED EF_CUDA_64BIT_ADDRESS EF_CUDA_ACCELERATORS EF_CUDA_SM90 EF_CUDA_VIRTUAL_SM(EF_CUDA_SM90)"
	.elftype	@"ET_EXEC"


//--------------------- .nv.info                  --------------------------
	.section	.nv.info,"",@"SHT_CUDA_INFO"
	.align	4


	//----- nvinfo : EIATTR_REGCOUNT
	.align		4
        /*0000*/ 	.byte	0x04, 0x2f
        /*0002*/ 	.short	(.L_1 - .L_0)
	.align		4
.L_0:
        /*0004*/ 	.word	index@(triton_poi_fused_add_mul_native_layer_norm_0)
        /*0008*/ 	.word	0x00000017


	//----- nvinfo : EIATTR_MIN_STACK_SIZE
	.align		4
.L_1:
        /*000c*/ 	.byte	0x04, 0x12
        /*000e*/ 	.short	(.L_3 - .L_2)
	.align		4
.L_2:
        /*0010*/ 	.word	index@(triton_poi_fused_add_mul_native_layer_norm_0)
        /*0014*/ 	.word	0x00000000


	//----- nvinfo : EIATTR_FRAME_SIZE
	.align		4
.L_3:
        /*0018*/ 	.byte	0x04, 0x11
        /*001a*/ 	.short	(.L_5 - .L_4)
	.align		4
.L_4:
        /*001c*/ 	.word	index@(triton_poi_fused_add_mul_native_layer_norm_0)
        /*0020*/ 	.word	0x00000000


	//----- nvinfo : EIATTR_MIN_STACK_SIZE
	.align		4
.L_5:
        /*0024*/ 	.byte	0x04, 0x12
        /*0026*/ 	.short	(.L_7 - .L_6)
	.align		4
.L_6:
        /*0028*/ 	.word	index@(triton_poi_fused_add_mul_native_layer_norm_0)
        /*002c*/ 	.word	0x00000000
.L_7:


//--------------------- .nv.info.triton_poi_fused_add_mul_native_layer_norm_0 --------------------------
	.section	.nv.info.triton_poi_fused_add_mul_native_layer_norm_0,"",@"SHT_CUDA_INFO"
	.sectionflags	@""
	.align	4


	//----- nvinfo : EIATTR_CUDA_API_VERSION
	.align		4
        /*0000*/ 	.byte	0x04, 0x37
        /*0002*/ 	.short	(.L_9 - .L_8)
.L_8:
        /*0004*/ 	.word	0x0000007c


	//----- nvinfo : EIATTR_KPARAM_INFO
	.align		4
.L_9:
        /*0008*/ 	.byte	0x04, 0x17
        /*000a*/ 	.short	(.L_11 - .L_10)
.L_10:
        /*000c*/ 	.word	0x00000000
        /*0010*/ 	.short	0x0005
        /*0012*/ 	.short	0x0028
        /*0014*/ 	.byte	0x00, 0xf0, 0x11, 0x00


	//----- nvinfo : EIATTR_KPARAM_INFO
	.align		4
.L_11:
        /*0018*/ 	.byte	0x04, 0x17
        /*001a*/ 	.short	(.L_13 - .L_12)
.L_12:
        /*001c*/ 	.word	0x00000000
        /*0020*/ 	.short	0x0004
        /*0022*/ 	.short	0x0020
        /*0024*/ 	.byte	0x00, 0xf4, 0x21, 0x00


	//----- nvinfo : EIATTR_KPARAM_INFO
	.align		4
.L_13:
        /*0028*/ 	.byte	0x04, 0x17
        /*002a*/ 	.short	(.L_15 - .L_14)
.L_14:
        /*002c*/ 	.word	0x00000000
        /*0030*/ 	.short	0x0003
        /*0032*/ 	.short	0x0018
        /*0034*/ 	.byte	0x00, 0xf4, 0x21, 0x00


	//----- nvinfo : EIATTR_KPARAM_INFO
	.align		4
.L_15:
        /*0038*/ 	.byte	0x04, 0x17
        /*003a*/ 	.short	(.L_17 - .L_16)
.L_16:
        /*003c*/ 	.word	0x00000000
        /*0040*/ 	.short	0x0002
        /*0042*/ 	.short	0x0010
        /*0044*/ 	.byte	0x00, 0xf4, 0x21, 0x00


	//----- nvinfo : EIATTR_KPARAM_INFO
	.align		4
.L_17:
        /*0048*/ 	.byte	0x04, 0x17
        /*004a*/ 	.short	(.L_19 - .L_18)
.L_18:
        /*004c*/ 	.word	0x00000000
        /*0050*/ 	.short	0x0001
        /*0052*/ 	.short	0x0008
        /*0054*/ 	.byte	0x00, 0xf4, 0x21, 0x00


	//----- nvinfo : EIATTR_KPARAM_INFO
	.align		4
.L_19:
        /*0058*/ 	.byte	0x04, 0x17
        /*005a*/ 	.short	(.L_21 - .L_20)
.L_20:
        /*005c*/ 	.word	0x00000000
        /*0060*/ 	.short	0x0000
        /*0062*/ 	.short	0x0000
        /*0064*/ 	.byte	0x00, 0xf4, 0x21, 0x00


	//----- nvinfo : EIATTR_SPARSE_MMA_MASK
	.align		4
.L_21:
        /*0068*/ 	.byte	0x03, 0x50
        /*006a*/ 	.short	0x0000


	//----- nvinfo : EIATTR_MAXREG_COUNT
	.align		4
        /*006c*/ 	.byte	0x03, 0x1b
        /*006e*/ 	.short	0x00ff


	//----- nvinfo : EIATTR_EXIT_INSTR_OFFSETS
	.align		4
        /*0070*/ 	.byte	0x04, 0x1c
        /*0072*/ 	.short	(.L_23 - .L_22)


	//   ....[0]....
.L_22:
        /*0074*/ 	.word	0x000003a0


	//   ....[1]....
        /*0078*/ 	.word	0x000003d0


	//----- nvinfo : EIATTR_REQNTID
	.align		4
.L_23:
        /*007c*/ 	.byte	0x04, 0x10
        /*007e*/ 	.short	(.L_25 - .L_24)
.L_24:
        /*0080*/ 	.word	0x00000020
        /*0084*/ 	.word	0x00000001
        /*0088*/ 	.word	0x00000001


	//----- nvinfo : EIATTR_CBANK_PARAM_SIZE
	.align		4
.L_25:
        /*008c*/ 	.byte	0x03, 0x19
        /*008e*/ 	.short	0x002c


	//----- nvinfo : EIATTR_PARAM_CBANK
	.align		4
        /*0090*/ 	.byte	0x04, 0x0a
        /*0092*/ 	.short	(.L_27 - .L_26)
	.align		4
.L_26:
        /*0094*/ 	.word	index@(.nv.constant0.triton_poi_fused_add_mul_native_layer_norm_0)
        /*0098*/ 	.short	0x0210
        /*009a*/ 	.short	0x002c


	//----- nvinfo : EIATTR_SW_WAR
	.align		4
.L_27:
        /*009c*/ 	.byte	0x04, 0x36
        /*009e*/ 	.short	(.L_29 - .L_28)
.L_28:
        /*00a0*/ 	.word	0x00000008
.L_29:


//--------------------- .nv.callgraph             --------------------------
	.section	.nv.callgraph,"",@"SHT_CUDA_CALLGRAPH"
	.align	4
	.sectionentsize	8
	.align		4
        /*0000*/ 	.word	0x00000000
	.align		4
        /*0004*/ 	.word	0xffffffff
	.align		4
        /*0008*/ 	.word	0x00000000
	.align		4
        /*000c*/ 	.word	0xfffffffe
	.align		4
        /*0010*/ 	.word	0x00000000
	.align		4
        /*0014*/ 	.word	0xfffffffd
	.align		4
        /*0018*/ 	.word	0x00000000
	.align		4
        /*001c*/ 	.word	0xfffffffc


//--------------------- .text.triton_poi_fused_add_mul_native_layer_norm_0 --------------------------
	.section	.text.triton_poi_fused_add_mul_native_layer_norm_0,"ax",@progbits
	.align	128
        .global         triton_poi_fused_add_mul_native_layer_norm_0
        .type           triton_poi_fused_add_mul_native_layer_norm_0,@function
        .size           triton_poi_fused_add_mul_native_layer_norm_0,(.L_x_1 - triton_poi_fused_add_mul_native_layer_norm_0)
        .other          triton_poi_fused_add_mul_native_layer_norm_0,@"STO_CUDA_ENTRY STV_DEFAULT"
triton_poi_fused_add_mul_native_layer_norm_0:
.text.triton_poi_fused_add_mul_native_layer_norm_0:
[----:B------:R-:W0:Y:S02]  /*0000*/  LDC R1, c[0x0][0x28] ;  /* 0x00000a00ff017b82 */ /* 0x000e240000000800 */
[----:B------:R-:W1:Y:S01]  /*0010*/  S2R R20, SR_TID.X ;  /* 0x0000000000147919 */ /* 0x000e620000002100 */
[----:B------:R-:W2:Y:S01]  /*0020*/  LDC.64 R2, c[0x0][0x210] ;  /* 0x00008400ff027b82 */ /* 0x000ea20000000a00 */
[----:B------:R-:W-:Y:S01]  /*0030*/  CS2R R12, SRZ ;  /* 0x00000000000c7805 */ /* 0x000fe2000001ff00 */
[----:B------:R-:W-:Y:S01]  /*0040*/  ULDC.64 UR4, c[0x0][0x208] ;  /* 0x0000820000047ab9 */ /* 0x000fe20000000a00 */
[----:B------:R-:W3:Y:S01]  /*0050*/  S2R R9, SR_CTAID.X ;  /* 0x0000000000097919 */ /* 0x000ee20000002500 */
[----:B------:R-:W-:-:S04]  /*0060*/  CS2R R14, SRZ ;  /* 0x00000000000e7805 */ /* 0x000fc8000001ff00 */
[----:B------:R-:W4:Y:S01]  /*0070*/  LDC.64 R4, c[0x0][0x218] ;  /* 0x00008600ff047b82 */ /* 0x000f220000000a00 */
[----:B------:R-:W-:Y:S02]  /*0080*/  CS2R R16, SRZ ;  /* 0x0000000000107805 */ /* 0x000fe4000001ff00 */
[----:B------:R-:W-:-:S05]  /*0090*/  CS2R R18, SRZ ;  /* 0x0000000000127805 */ /* 0x000fca000001ff00 */
[----:B------:R-:W5:Y:S01]  /*00a0*/  LDC.64 R6, c[0x0][0x220] ;  /* 0x00008800ff067b82 */ /* 0x000f620000000a00 */
[----:B-1----:R-:W-:-:S04]  /*00b0*/  LOP3.LUT R0, R20, 0x3, RZ, 0xc0, !PT ;  /* 0x0000000314007812 */ /* 0x002fc800078ec0ff */
[----:B---3--:R-:W-:Y:S01]  /*00c0*/  LEA R9, R9, R0, 0x2 ;  /* 0x0000000009097211 */ /* 0x008fe200078e10ff */
[----:B------:R-:W-:-:S03]  /*00d0*/  HFMA2.MMA R0, -RZ, RZ, 0, 0 ;  /* 0x00000000ff007435 */ /* 0x000fc600000001ff */
[C---:B------:R-:W-:Y:S02]  /*00e0*/  ISETP.GE.AND P0, PT, R9.reuse, 0x4, PT ;  /* 0x000000040900780c */ /* 0x040fe40003f06270 */
[----:B------:R-:W-:-:S05]  /*00f0*/  SHF.L.U32 R11, R9, 0x2, RZ ;  /* 0x00000002090b7819 */ /* 0x000fca00000006ff */
[----:B--2---:R-:W-:-:S04]  /*0100*/  IMAD.WIDE R2, R11, 0x4, R2 ;  /* 0x000000040b027825 */ /* 0x004fc800078e0202 */
[C---:B----4-:R-:W-:Y:S01]  /*0110*/  IMAD.WIDE R4, R11.reuse, 0x4, R4 ;  /* 0x000000040b047825 */ /* 0x050fe200078e0204 */
[----:B------:R-:W-:Y:S01]  /*0120*/  MOV R8, RZ ;  /* 0x000000ff00087202 */ /* 0x000fe20000000f00 */
[----:B------:R-:W2:Y:S02]  /*0130*/  @!P0 LDG.E.EL R0, desc[UR4][R2.64] ;  /* 0x0000000402008981 */ /* 0x000ea4000c2e1900 */
[----:B-----5:R-:W-:Y:S01]  /*0140*/  IMAD.WIDE R6, R11, 0x4, R6 ;  /* 0x000000040b067825 */ /* 0x020fe200078e0206 */
[----:B------:R-:W-:Y:S01]  /*0150*/  CS2R R10, SRZ ;  /* 0x00000000000a7805 */ /* 0x000fe2000001ff00 */
[----:B------:R-:W3:Y:S04]  /*0160*/  @!P0 LDG.E.EL R13, desc[UR4][R4.64+0x4] ;  /* 0x00000404040d8981 */ /* 0x000ee8000c2e1900 */
[----:B------:R-:W4:Y:S04]  /*0170*/  @!P0 LDG.E.EL R12, desc[UR4][R6.64+0x4] ;  /* 0x00000404060c8981 */ /* 0x000f28000c2e1900 */
[----:B------:R-:W3:Y:S04]  /*0180*/  @!P0 LDG.E.EL R10, desc[UR4][R2.64+0x4] ;  /* 0x00000404020a8981 */ /* 0x000ee8000c2e1900 */
[----:B------:R-:W2:Y:S04]  /*0190*/  @!P0 LDG.E.EL R11, desc[UR4][R4.64] ;  /* 0x00000004040b8981 */ /* 0x000ea8000c2e1900 */
[----:B------:R-:W5:Y:S04]  /*01a0*/  @!P0 LDG.E.EL R14, desc[UR4][R2.64+0x8] ;  /* 0x00000804020e8981 */ /* 0x000f68000c2e1900 */
[----:B------:R-:W5:Y:S04]  /*01b0*/  @!P0 LDG.E.EL R15, desc[UR4][R4.64+0x8] ;  /* 0x00000804040f8981 */ /* 0x000f68000c2e1900 */
[----:B------:R-:W5:Y:S04]  /*01c0*/  @!P0 LDG.E.EL R8, desc[UR4][R6.64] ;  /* 0x0000000406088981 */ /* 0x000f68000c2e1900 */
[----:B------:R1:W5:Y:S04]  /*01d0*/  @!P0 LDG.E.EL R17, desc[UR4][R2.64+0xc] ;  /* 0x00000c0402118981 */ /* 0x000368000c2e1900 */
[----:B------:R1:W5:Y:S04]  /*01e0*/  @!P0 LDG.E.EL R18, desc[UR4][R4.64+0xc] ;  /* 0x00000c0404128981 */ /* 0x000368000c2e1900 */
[----:B------:R-:W5:Y:S01]  /*01f0*/  @!P0 LDG.E.EL R16, desc[UR4][R6.64+0x8] ;  /* 0x0000080406108981 */ /* 0x000f62000c2e1900 */
[----:B-1----:R-:W1:Y:S03]  /*0200*/  LDC.64 R2, c[0x0][0x228] ;  /* 0x00008a00ff027b82 */ /* 0x002e660000000a00 */
[----:B------:R-:W5:Y:S01]  /*0210*/  @!P0 LDG.E.EL R19, desc[UR4][R6.64+0xc] ;  /* 0x00000c0406138981 */ /* 0x000f62000c2e1900 */
[----:B------:R-:W-:-:S04]  /*0220*/  LOP3.LUT P0, RZ, R20, 0x1c, RZ, 0xc0, !PT ;  /* 0x0000001c14ff7812 */ /* 0x000fc8000780c0ff */
[----:B------:R-:W1:Y:S01]  /*0230*/  LDC.64 R4, c[0x0][0x230] ;  /* 0x00008c00ff047b82 */ /* 0x000e620000000a00 */
[C---:B------:R-:W-:Y:S01]  /*0240*/  ISETP.LT.AND P0, PT, R9.reuse, 0x4, !P0 ;  /* 0x000000040900780c */ /* 0x040fe20004701270 */
[----:B-1----:R-:W-:-:S04]  /*0250*/  IMAD.WIDE R2, R9, 0x4, R2 ;  /* 0x0000000409027825 */ /* 0x002fc800078e0202 */
[----:B------:R-:W-:-:S04]  /*0260*/  IMAD.WIDE R4, R9, 0x4, R4 ;  /* 0x0000000409047825 */ /* 0x000fc800078e0204 */
[----:B---3--:R-:W-:Y:S01]  /*0270*/  FADD R13, R13, R10 ;  /* 0x0000000a0d0d7221 */ /* 0x008fe20000000000 */
[----:B--2---:R-:W-:-:S03]  /*0280*/  FADD R11, R11, R0 ;  /* 0x000000000b0b7221 */ /* 0x004fc60000000000 */
[----:B----4-:R-:W-:Y:S01]  /*0290*/  FMUL R0, R13, R12 ;  /* 0x0000000c0d007220 */ /* 0x010fe20000400000 */
[----:B-----5:R-:W-:-:S03]  /*02a0*/  FADD R14, R15, R14 ;  /* 0x0000000e0f0e7221 */ /* 0x020fc60000000000 */
[----:B------:R-:W-:Y:S01]  /*02b0*/  FFMA R15, R11, R8, R0 ;  /* 0x000000080b0f7223 */ /* 0x000fe20000000000 */
[----:B------:R-:W-:-:S03]  /*02c0*/  FADD R18, R18, R17 ;  /* 0x0000001112127221 */ /* 0x000fc60000000000 */
[----:B------:R-:W-:-:S04]  /*02d0*/  FFMA R15, R14, R16, R15 ;  /* 0x000000100e0f7223 */ /* 0x000fc8000000000f */
[----:B------:R-:W-:-:S04]  /*02e0*/  FFMA R15, R18, R19, R15 ;  /* 0x00000013120f7223 */ /* 0x000fc8000000000f */
[----:B------:R-:W-:-:S05]  /*02f0*/  FMUL R15, R15, 0.25 ;  /* 0x3e8000000f0f7820 */ /* 0x000fca0000400000 */
[----:B------:R-:W-:-:S05]  /*0300*/  LOP3.LUT R7, R15, 0x80000000, RZ, 0x3c, !PT ;  /* 0x800000000f077812 */ /* 0x000fca00078e3cff */
[--C-:B------:R-:W-:Y:S01]  /*0310*/  FFMA R12, R13, R12, R7.reuse ;  /* 0x0000000c0d0c7223 */ /* 0x100fe20000000007 */
[----:B------:R-:W-:-:S03]  /*0320*/  FFMA R8, R11, R8, R7 ;  /* 0x000000080b087223 */ /* 0x000fc60000000007 */
[----:B------:R-:W-:Y:S01]  /*0330*/  FMUL R11, R12, R12 ;  /* 0x0000000c0c0b7220 */ /* 0x000fe20000400000 */
[----:B------:R-:W-:-:S03]  /*0340*/  FFMA R14, R14, R16, R7 ;  /* 0x000000100e0e7223 */ /* 0x000fc60000000007 */
[----:B------:R-:W-:Y:S01]  /*0350*/  FFMA R11, R8, R8, R11 ;  /* 0x00000008080b7223 */ /* 0x000fe2000000000b */
[----:B------:R-:W-:Y:S01]  /*0360*/  FFMA R18, R18, R19, R7 ;  /* 0x0000001312127223 */ /* 0x000fe20000000007 */
[----:B------:R1:W-:Y:S02]  /*0370*/  @P0 STG.E desc[UR4][R2.64], R15 ;  /* 0x0000000f02000986 */ /* 0x0003e4000c101904 */
[----:B------:R-:W-:-:S04]  /*0380*/  FFMA R11, R14, R14, R11 ;  /* 0x0000000e0e0b7223 */ /* 0x000fc8000000000b */
[----:B------:R-:W-:Y:S01]  /*0390*/  FFMA R11, R18, R18, R11 ;  /* 0x00000012120b7223 */ /* 0x000fe2000000000b */
[----:B------:R-:W-:Y:S06]  /*03a0*/  @!P0 EXIT ;  /* 0x000000000000894d */ /* 0x000fec0003800000 */
[----:B------:R-:W-:-:S05]  /*03b0*/  FMUL R11, R11, 0.25 ;  /* 0x3e8000000b0b7820 */ /* 0x000fca0000400000 */
[----:B------:R-:W-:Y:S01]  /*03c0*/  STG.E desc[UR4][R4.64], R11 ;  /* 0x0000000b04007986 */ /* 0x000fe2000c101904 */
[----:B------:R-:W-:Y:S05]  /*03d0*/  EXIT ;  /* 0x000000000000794d */ /* 0x000fea0003800000 */
.L_x_0:
[----:B------:R-:W-:-:S00]  /*03e0*/  BRA `(.L_x_0) ;  /* 0xfffffffc00fc7947 */ /* 0x000fc0000383ffff */
[----:B------:R-:W-:-:S00]  /*03f0*/  NOP ;  /* 0x0000000000007918 */ /* 0x000fc00000000000 */
        /* <DEDUP_REMOVED lines=8> */
.L_x_1:


//--------------------- .nv.constant0.triton_poi_fused_add_mul_native_layer_norm_0 --------------------------
	.section	.nv.constant0.triton_poi_fused_add_mul_native_layer_norm_0,"a",@progbits
	.sectionflags	@""
	.align	4
.nv.constant0.triton_poi_fused_add_mul_native_layer_norm_0:
	.zero		572
